	.headerflags	@"EF_CUDA_TEXMODE_UNIFIED EF_CUDA_64BIT_ADDRESS EF_CUDA_ACCELERATORS EF_CUDA_SM90 EF_CUDA_VIRTUAL_SM(EF_CUDA_SM90)"
	.elftype	@"ET_EXEC"


//--------------------- .nv.info                  --------------------------
	.section	.nv.info,"",@"SHT_CUDA_INFO"
	.align	4


	//----- nvinfo : EIATTR_REGCOUNT
	.align		4
        /*0000*/ 	.byte	0x04, 0x2f
        /*0002*/ 	.short	(.L_1 - .L_0)
	.align		4
.L_0:
        /*0004*/ 	.word	index@(triton_poi_fused_convolution_relu_threshold_backward_3)
        /*0008*/ 	.word	0x0000000e


	//----- nvinfo : EIATTR_MIN_STACK_SIZE
	.align		4
.L_1:
        /*000c*/ 	.byte	0x04, 0x12
        /*000e*/ 	.short	(.L_3 - .L_2)
	.align		4
.L_2:
        /*0010*/ 	.word	index@(triton_poi_fused_convolution_relu_threshold_backward_3)
        /*0014*/ 	.word	0x00000000


	//----- nvinfo : EIATTR_FRAME_SIZE
	.align		4
.L_3:
        /*0018*/ 	.byte	0x04, 0x11
        /*001a*/ 	.short	(.L_5 - .L_4)
	.align		4
.L_4:
        /*001c*/ 	.word	index@(triton_poi_fused_convolution_relu_threshold_backward_3)
        /*0020*/ 	.word	0x00000000


	//----- nvinfo : EIATTR_MIN_STACK_SIZE
	.align		4
.L_5:
        /*0024*/ 	.byte	0x04, 0x12
        /*0026*/ 	.short	(.L_7 - .L_6)
	.align		4
.L_6:
        /*0028*/ 	.word	index@(triton_poi_fused_convolution_relu_threshold_backward_3)
        /*002c*/ 	.word	0x00000000
.L_7:


//--------------------- .nv.info.triton_poi_fused_convolution_relu_threshold_backward_3 --------------------------
	.section	.nv.info.triton_poi_fused_convolution_relu_threshold_backward_3,"",@"SHT_CUDA_INFO"
	.sectionflags	@""
	.align	4


	//----- nvinfo : EIATTR_CUDA_API_VERSION
	.align		4
        /*0000*/ 	.byte	0x04, 0x37
        /*0002*/ 	.short	(.L_9 - .L_8)
.L_8:
        /*0004*/ 	.word	0x0000007c


	//----- nvinfo : EIATTR_KPARAM_INFO
	.align		4
.L_9:
        /*0008*/ 	.byte	0x04, 0x17
        /*000a*/ 	.short	(.L_11 - .L_10)
.L_10:
        /*000c*/ 	.word	0x00000000
        /*0010*/ 	.short	0x0003
        /*0012*/ 	.short	0x0018
        /*0014*/ 	.byte	0x00, 0xf0, 0x11, 0x00


	//----- nvinfo : EIATTR_KPARAM_INFO
	.align		4
.L_11:
        /*0018*/ 	.byte	0x04, 0x17
        /*001a*/ 	.short	(.L_13 - .L_12)
.L_12:
        /*001c*/ 	.word	0x00000000
        /*0020*/ 	.short	0x0002
        /*0022*/ 	.short	0x0010
        /*0024*/ 	.byte	0x00, 0xf4, 0x21, 0x00


	//----- nvinfo : EIATTR_KPARAM_INFO
	.align		4
.L_13:
        /*0028*/ 	.byte	0x04, 0x17
        /*002a*/ 	.short	(.L_15 - .L_14)
.L_14:
        /*002c*/ 	.word	0x00000000
        /*0030*/ 	.short	0x0001
        /*0032*/ 	.short	0x0008
        /*0034*/ 	.byte	0x00, 0xf4, 0x21, 0x00


	//----- nvinfo : EIATTR_KPARAM_INFO
	.align		4
.L_15:
        /*0038*/ 	.byte	0x04, 0x17
        /*003a*/ 	.short	(.L_17 - .L_16)
.L_16:
        /*003c*/ 	.word	0x00000000
        /*0040*/ 	.short	0x0000
        /*0042*/ 	.short	0x0000
        /*0044*/ 	.byte	0x00, 0xf4, 0x21, 0x00


	//----- nvinfo : EIATTR_SPARSE_MMA_MASK
	.align		4
.L_17:
        /*0048*/ 	.byte	0x03, 0x50
        /*004a*/ 	.short	0x0000


	//----- nvinfo : EIATTR_MAXREG_COUNT
	.align		4
        /*004c*/ 	.byte	0x03, 0x1b
        /*004e*/ 	.short	0x00ff


	//----- nvinfo : EIATTR_EXIT_INSTR_OFFSETS
	.align		4
        /*0050*/ 	.byte	0x04, 0x1c
        /*0052*/ 	.short	(.L_19 - .L_18)


	//   ....[0]....
.L_18:
        /*0054*/ 	.word	0x00000280


	//   ....[1]....
        /*0058*/ 	.word	0x000002a0


	//----- nvinfo : EIATTR_REQNTID
	.align		4
.L_19:
        /*005c*/ 	.byte	0x04, 0x10
        /*005e*/ 	.short	(.L_21 - .L_20)
.L_20:
        /*0060*/ 	.word	0x00000080
        /*0064*/ 	.word	0x00000001
        /*0068*/ 	.word	0x00000001


	//----- nvinfo : EIATTR_CBANK_PARAM_SIZE
	.align		4
.L_21:
        /*006c*/ 	.byte	0x03, 0x19
        /*006e*/ 	.short	0x001c


	//----- nvinfo : EIATTR_PARAM_CBANK
	.align		4
        /*0070*/ 	.byte	0x04, 0x0a
        /*0072*/ 	.short	(.L_23 - .L_22)
	.align		4
.L_22:
        /*0074*/ 	.word	index@(.nv.constant0.triton_poi_fused_convolution_relu_threshold_backward_3)
        /*0078*/ 	.short	0x0210
        /*007a*/ 	.short	0x001c


	//----- nvinfo : EIATTR_SW_WAR
	.align		4
.L_23:
        /*007c*/ 	.byte	0x04, 0x36
        /*007e*/ 	.short	(.L_25 - .L_24)
.L_24:
        /*0080*/ 	.word	0x00000008
.L_25:


//--------------------- .nv.callgraph             --------------------------
	.section	.nv.callgraph,"",@"SHT_CUDA_CALLGRAPH"
	.align	4
	.sectionentsize	8
	.align		4
        /*0000*/ 	.word	0x00000000
	.align		4
        /*0004*/ 	.word	0xffffffff
	.align		4
        /*0008*/ 	.word	0x00000000
	.align		4
        /*000c*/ 	.word	0xfffffffe
	.align		4
        /*0010*/ 	.word	0x00000000
	.align		4
        /*0014*/ 	.word	0xfffffffd
	.align		4
        /*0018*/ 	.word	0x00000000
	.align		4
        /*001c*/ 	.word	0xfffffffc


//--------------------- .text.triton_poi_fused_convolution_relu_threshold_backward_3 --------------------------
	.section	.text.triton_poi_fused_convolution_relu_threshold_backward_3,"ax",@progbits
	.align	128
        .global         triton_poi_fused_convolution_relu_threshold_backward_3
        .type           triton_poi_fused_convolution_relu_threshold_backward_3,@function
        .size           triton_poi_fused_convolution_relu_threshold_backward_3,(.L_x_1 - triton_poi_fused_convolution_relu_threshold_backward_3)
        .other          triton_poi_fused_convolution_relu_threshold_backward_3,@"STO_CUDA_ENTRY STV_DEFAULT"
triton_poi_fused_convolution_relu_threshold_backward_3:
.text.triton_poi_fused_convolution_relu_threshold_backward_3:
[----:B------:R-:W0:Y:S02]  /*0000*/  LDC R1, c[0x0][0x28] ;  /* 0x00000a00ff017b82 */ /* 0x000e240000000800 */
[----:B------:R-:W1:Y:S01]  /*0010*/  S2R R0, SR_TID.X ;  /* 0x0000000000007919 */ /* 0x000e620000002100 */
[----:B------:R-:W2:Y:S01]  /*0020*/  LDC.64 R4, c[0x0][0x218] ;  /* 0x00008600ff047b82 */ /* 0x000ea20000000a00 */
[----:B------:R-:W-:Y:S01]  /*0030*/  IMAD.MOV.U32 R11, RZ, RZ, RZ ;  /* 0x000000ffff0b7224 */ /* 0x000fe200078e00ff */
[----:B------:R-:W-:Y:S01]  /*0040*/  ULDC.64 UR4, c[0x0][0x208] ;  /* 0x0000820000047ab9 */ /* 0x000fe20000000a00 */
[----:B------:R-:W3:Y:S01]  /*0050*/  S2R R7, SR_CTAID.X ;  /* 0x0000000000077919 */ /* 0x000ee20000002500 */
[----:B------:R-:W-:Y:S01]  /*0060*/  ULDC.64 UR6, c[0x0][0x220] ;  /* 0x0000880000067ab9 */ /* 0x000fe20000000a00 */
[----:B-1----:R-:W-:Y:S01]  /*0070*/  IMAD.SHL.U32 R0, R0, 0x2, RZ ;  /* 0x0000000200007824 */ /* 0x002fe200078e00ff */
[----:B---3--:R-:W-:-:S04]  /*0080*/  SHF.R.S32.HI R2, RZ, 0x17, R7 ;  /* 0x00000017ff027819 */ /* 0x008fc80000011407 */
[----:B------:R-:W-:Y:S02]  /*0090*/  LOP3.LUT R0, R0, 0xfe, RZ, 0xc0, !PT ;  /* 0x000000fe00007812 */ /* 0x000fe400078ec0ff */
[----:B------:R-:W-:-:S03]  /*00a0*/  SGXT R2, R2, 0x1 ;  /* 0x000000010202781a */ /* 0x000fc60000000200 */
[----:B------:R-:W-:-:S05]  /*00b0*/  IMAD R7, R7, 0x100, R0 ;  /* 0x0000010007077824 */ /* 0x000fca00078e0200 */
[----:B------:R-:W-:Y:S02]  /*00c0*/  LEA.HI R0, R2, R7, RZ, 0x2 ;  /* 0x0000000702007211 */ /* 0x000fe400078f10ff */
[----:B------:R-:W1:Y:S01]  /*00d0*/  LDC.64 R2, c[0x0][0x210] ;  /* 0x00008400ff027b82 */ /* 0x000e620000000a00 */
[----:B------:R-:W-:Y:S02]  /*00e0*/  ISETP.GE.AND P0, PT, R7, 0x200, PT ;  /* 0x000002000700780c */ /* 0x000fe40003f06270 */
[--C-:B------:R-:W-:Y:S02]  /*00f0*/  SHF.R.S32.HI R6, RZ, 0x2, R0.reuse ;  /* 0x00000002ff067819 */ /* 0x100fe40000011400 */
[----:B------:R-:W-:Y:S01]  /*0100*/  SHF.R.S32.HI R9, RZ, 0x1f, R0 ;  /* 0x0000001fff097819 */ /* 0x000fe20000011400 */
[----:B------:R-:W-:-:S03]  /*0110*/  IMAD.MOV.U32 R0, RZ, RZ, RZ ;  /* 0x000000ffff007224 */ /* 0x000fc600078e00ff */
[----:B------:R-:W-:-:S04]  /*0120*/  LEA.HI R9, R9, R6, RZ, 0x5 ;  /* 0x0000000609097211 */ /* 0x000fc800078f28ff */
[----:B------:R-:W-:-:S05]  /*0130*/  LOP3.LUT R9, R9, 0xffffffe0, RZ, 0xc0, !PT ;  /* 0xffffffe009097812 */ /* 0x000fca00078ec0ff */
[----:B------:R-:W-:-:S04]  /*0140*/  IMAD.IADD R9, R6, 0x1, -R9 ;  /* 0x0000000106097824 */ /* 0x000fc800078e0a09 */
[----:B--2---:R-:W-:Y:S01]  /*0150*/  IMAD.WIDE R4, R9, 0x4, R4 ;  /* 0x0000000409047825 */ /* 0x004fe200078e0204 */
[----:B------:R-:W-:-:S03]  /*0160*/  CS2R R8, SRZ ;  /* 0x0000000000087805 */ /* 0x000fc6000001ff00 */
[----:B-1----:R-:W-:Y:S01]  /*0170*/  IMAD.WIDE R2, R7, 0x4, R2 ;  /* 0x0000000407027825 */ /* 0x002fe200078e0202 */
[----:B------:R-:W2:Y:S04]  /*0180*/  @!P0 LDG.E.EL R11, desc[UR4][R4.64] ;  /* 0x00000004040b8981 */ /* 0x000ea8000c2e1900 */
[----:B------:R1:W2:Y:S04]  /*0190*/  @!P0 LDG.E.64 R8, desc[UR4][R2.64] ;  /* 0x0000000402088981 */ /* 0x0002a8000c1e1b00 */
[----:B------:R-:W3:Y:S01]  /*01a0*/  @!P0 LDG.E.EL R0, desc[UR4][R4.64] ;  /* 0x0000000404008981 */ /* 0x000ee2000c2e1900 */
[----:B-1----:R-:W-:-:S04]  /*01b0*/  IADD3 R2, P3, R7, UR6, RZ ;  /* 0x0000000607027c10 */ /* 0x002fc8000ff7e0ff */
[----:B------:R-:W-:Y:S02]  /*01c0*/  LEA.HI.X.SX32 R3, R7, UR7, 0x1, P3 ;  /* 0x0000000707037c11 */ /* 0x000fe400098f0eff */
[----:B--2---:R-:W-:Y:S01]  /*01d0*/  FSETP.GEU.AND P2, PT, R8, -R11, PT ;  /* 0x8000000b0800720b */ /* 0x004fe20003f4e000 */
[----:B------:R-:W-:Y:S01]  /*01e0*/  FADD R8, R11, R8 ;  /* 0x000000080b087221 */ /* 0x000fe20000000000 */
[----:B---3--:R-:W-:Y:S01]  /*01f0*/  FADD R6, R0, R9 ;  /* 0x0000000900067221 */ /* 0x008fe20000000000 */
[----:B------:R-:W-:-:S03]  /*0200*/  FSETP.GEU.AND P1, PT, R9, -R0, PT ;  /* 0x800000000900720b */ /* 0x000fc60003f2e000 */
[----:B------:R-:W-:Y:S02]  /*0210*/  FSEL R8, R8, RZ, P2 ;  /* 0x000000ff08087208 */ /* 0x000fe40001000000 */
[----:B------:R-:W-:Y:S02]  /*0220*/  FSEL R6, R6, RZ, P1 ;  /* 0x000000ff06067208 */ /* 0x000fe40000800000 */
[----:B------:R-:W-:Y:S02]  /*0230*/  FSETP.GTU.AND P2, PT, R8, RZ, PT ;  /* 0x000000ff0800720b */ /* 0x000fe40003f4c000 */
[----:B------:R-:W-:Y:S02]  /*0240*/  FSETP.GTU.AND P1, PT, R6, RZ, PT ;  /* 0x000000ff0600720b */ /* 0x000fe40003f2c000 */
[----:B------:R-:W-:Y:S02]  /*0250*/  SEL R0, RZ, 0x1, P2 ;  /* 0x00000001ff007807 */ /* 0x000fe40001000000 */
[----:B------:R-:W-:-:S05]  /*0260*/  SEL R5, RZ, 0x100, P1 ;  /* 0x00000100ff057807 */ /* 0x000fca0000800000 */
[----:B------:R-:W-:Y:S01]  /*0270*/  IMAD.IADD R5, R0, 0x1, R5 ;  /* 0x0000000100057824 */ /* 0x000fe200078e0205 */
[----:B------:R-:W-:Y:S06]  /*0280*/  @P0 EXIT ;  /* 0x000000000000094d */ /* 0x000fec0003800000 */
[----:B------:R-:W-:Y:S01]  /*0290*/  STG.E.U16 desc[UR4][R2.64], R5 ;  /* 0x0000000502007986 */ /* 0x000fe2000c101504 */
[----:B------:R-:W-:Y:S05]  /*02a0*/  EXIT ;  /* 0x000000000000794d */ /* 0x000fea0003800000 */
.L_x_0:
[----:B------:R-:W-:-:S00]  /*02b0*/  BRA `(.L_x_0) ;  /* 0xfffffffc00fc7947 */ /* 0x000fc0000383ffff */
[----:B------:R-:W-:-:S00]  /*02c0*/  NOP ;  /* 0x0000000000007918 */ /* 0x000fc00000000000 */
        /* <DEDUP_REMOVED lines=11> */
.L_x_1:


//--------------------- .nv.constant0.triton_poi_fused_convolution_relu_threshold_backward_3 --------------------------
	.section	.nv.constant0.triton_poi_fused_convolution_relu_threshold_backward_3,"a",@progbits
	.sectionflags	@""
	.align	4
.nv.constant0.triton_poi_fused_convolution_relu_threshold_backward_3:
	.zero		556
